//
// Generated by NVIDIA NVVM Compiler
//
// Compiler Build ID: CL-36424714
// Cuda compilation tools, release 13.0, V13.0.88
// Based on NVVM 20.0.0
//

.version 9.0
.target sm_100
.address_size 64

	// .globl	_Z6addGPUPfS_S_i

.visible .entry _Z6addGPUPfS_S_i(
	.param .u64 .ptr .align 1 _Z6addGPUPfS_S_i_param_0,
	.param .u64 .ptr .align 1 _Z6addGPUPfS_S_i_param_1,
	.param .u64 .ptr .align 1 _Z6addGPUPfS_S_i_param_2,
	.param .u32 _Z6addGPUPfS_S_i_param_3
)
{
	.reg .pred 	%p<2>;
	.reg .b32 	%r<6>;
	.reg .b32 	%f<4>;
	.reg .b64 	%rd<11>;

	ld.param.u64 	%rd1, [_Z6addGPUPfS_S_i_param_0];
	ld.param.u64 	%rd2, [_Z6addGPUPfS_S_i_param_1];
	ld.param.u64 	%rd3, [_Z6addGPUPfS_S_i_param_2];
	ld.param.u32 	%r2, [_Z6addGPUPfS_S_i_param_3];
	mov.u32 	%r3, %ctaid.x;
	mov.u32 	%r4, %ntid.x;
	mov.u32 	%r5, %tid.x;
	mad.lo.s32 	%r1, %r3, %r4, %r5;
	setp.ge.s32 	%p1, %r1, %r2;
	@%p1 bra 	$L__BB0_2;
	cvta.to.global.u64 	%rd4, %rd1;
	cvta.to.global.u64 	%rd5, %rd2;
	cvta.to.global.u64 	%rd6, %rd3;
	mul.wide.s32 	%rd7, %r1, 4;
	add.s64 	%rd8, %rd4, %rd7;
	ld.global.f32 	%f1, [%rd8];
	add.s64 	%rd9, %rd5, %rd7;
	ld.global.f32 	%f2, [%rd9];
	add.f32 	%f3, %f1, %f2;
	add.s64 	%rd10, %rd6, %rd7;
	st.global.f32 	[%rd10], %f3;
$L__BB0_2:
	ret;

}
	// .globl	_Z8addGPU3dPfS_S_iii
.visible .entry _Z8addGPU3dPfS_S_iii(
	.param .u64 .ptr .align 1 _Z8addGPU3dPfS_S_iii_param_0,
	.param .u64 .ptr .align 1 _Z8addGPU3dPfS_S_iii_param_1,
	.param .u64 .ptr .align 1 _Z8addGPU3dPfS_S_iii_param_2,
	.param .u32 _Z8addGPU3dPfS_S_iii_param_3,
	.param .u32 _Z8addGPU3dPfS_S_iii_param_4,
	.param .u32 _Z8addGPU3dPfS_S_iii_param_5
)
{
	.reg .pred 	%p<7>;
	.reg .b32 	%r<22>;
	.reg .b32 	%f<4>;
	.reg .b64 	%rd<11>;

	ld.param.u64 	%rd1, [_Z8addGPU3dPfS_S_iii_param_0];
	ld.param.u64 	%rd2, [_Z8addGPU3dPfS_S_iii_param_1];
	ld.param.u64 	%rd3, [_Z8addGPU3dPfS_S_iii_param_2];
	ld.param.u32 	%r5, [_Z8addGPU3dPfS_S_iii_param_3];
	ld.param.u32 	%r8, [_Z8addGPU3dPfS_S_iii_param_4];
	ld.param.u32 	%r7, [_Z8addGPU3dPfS_S_iii_param_5];
	mov.u32 	%r9, %ctaid.x;
	mov.u32 	%r10, %ntid.x;
	mov.u32 	%r11, %tid.x;
	mad.lo.s32 	%r1, %r9, %r10, %r11;
	mov.u32 	%r12, %ctaid.y;
	mov.u32 	%r13, %ntid.y;
	mov.u32 	%r14, %tid.y;
	mad.lo.s32 	%r15, %r12, %r13, %r14;
	mov.u32 	%r16, %ctaid.z;
	mov.u32 	%r17, %ntid.z;
	mov.u32 	%r18, %tid.z;
	mad.lo.s32 	%r3, %r16, %r17, %r18;
	setp.ge.s32 	%p1, %r1, %r5;
	setp.ge.s32 	%p2, %r15, %r8;
	or.pred  	%p3, %p1, %p2;
	setp.ge.s32 	%p4, %r3, %r7;
	or.pred  	%p5, %p3, %p4;
	@%p5 bra 	$L__BB1_3;
	mad.lo.s32 	%r19, %r5, %r15, %r1;
	mad.lo.s32 	%r4, %r8, %r3, %r19;
	mul.lo.s32 	%r20, %r8, %r5;
	mul.lo.s32 	%r21, %r20, %r7;
	setp.ge.s32 	%p6, %r4, %r21;
	@%p6 bra 	$L__BB1_3;
	cvta.to.global.u64 	%rd4, %rd1;
	mul.wide.s32 	%rd5, %r4, 4;
	add.s64 	%rd6, %rd4, %rd5;
	ld.global.f32 	%f1, [%rd6];
	cvta.to.global.u64 	%rd7, %rd2;
	add.s64 	%rd8, %rd7, %rd5;
	ld.global.f32 	%f2, [%rd8];
	add.f32 	%f3, %f1, %f2;
	cvta.to.global.u64 	%rd9, %rd3;
	add.s64 	%rd10, %rd9, %rd5;
	st.global.f32 	[%rd10], %f3;
$L__BB1_3:
	ret;

}


// ===== COMPILED SASS (sm_100) =====

	.target	sm_100

	.elftype	@"ET_EXEC"


//--------------------- .note.nv.tkinfo           --------------------------
	.section	.note.nv.tkinfo,"",@"SHT_NOTE"
	.sectionflags	@"SHF_NOTE_NV_TKINFO"
	.tkinfo
        /*0018*/ 	.word	0x00000002
        /*0030*/ 	.string	""
        /*0030*/ 	.string	"ptxas"
        /*0030*/ 	.string	"Cuda compilation tools, release 13.0, V13.0.88"
        /*0030*/ 	.string	"Build cuda_13.0.r13.0/compiler.36424714_0"
        /*0030*/ 	.string	"-arch sm_100 -m 64 "



//--------------------- .note.nv.cuinfo           --------------------------
	.section	.note.nv.cuinfo,"",@"SHT_NOTE"
	.sectionflags	@"SHF_NOTE_NV_CUINFO"
        /*0018*/ 	.short	0x0002
        /*001a*/ 	.short	0x0064
        /*001c*/ 	.short	0x0082
	.zero		2


//--------------------- .nv.info                  --------------------------
	.section	.nv.info,"",@"SHT_CUDA_INFO"
	.align	4


	//----- nvinfo : EIATTR_REGCOUNT
	.align		4
        /*0000*/ 	.byte	0x04, 0x2f
        /*0002*/ 	.short	(.L_1 - .L_0)
	.align		4
.L_0:
        /*0004*/ 	.word	index@(_Z6addGPUPfS_S_i)
        /*0008*/ 	.word	0x0000000c


	//----- nvinfo : EIATTR_FRAME_SIZE
	.align		4
.L_1:
        /*000c*/ 	.byte	0x04, 0x11
        /*000e*/ 	.short	(.L_3 - .L_2)
	.align		4
.L_2:
        /*0010*/ 	.word	index@(_Z6addGPUPfS_S_i)
        /*0014*/ 	.word	0x00000000


	//----- nvinfo : EIATTR_REGCOUNT
	.align		4
.L_3:
        /*0018*/ 	.byte	0x04, 0x2f
        /*001a*/ 	.short	(.L_5 - .L_4)
	.align		4
.L_4:
        /*001c*/ 	.word	index@(_Z8addGPU3dPfS_S_iii)
        /*0020*/ 	.word	0x0000000c


	//----- nvinfo : EIATTR_FRAME_SIZE
	.align		4
.L_5:
        /*0024*/ 	.byte	0x04, 0x11
        /*0026*/ 	.short	(.L_7 - .L_6)
	.align		4
.L_6:
        /*0028*/ 	.word	index@(_Z8addGPU3dPfS_S_iii)
        /*002c*/ 	.word	0x00000000


	//----- nvinfo : EIATTR_MIN_STACK_SIZE
	.align		4
.L_7:
        /*0030*/ 	.byte	0x04, 0x12
        /*0032*/ 	.short	(.L_9 - .L_8)
	.align		4
.L_8:
        /*0034*/ 	.word	index@(_Z8addGPU3dPfS_S_iii)
        /*0038*/ 	.word	0x00000000


	//----- nvinfo : EIATTR_MIN_STACK_SIZE
	.align		4
.L_9:
        /*003c*/ 	.byte	0x04, 0x12
        /*003e*/ 	.short	(.L_11 - .L_10)
	.align		4
.L_10:
        /*0040*/ 	.word	index@(_Z6addGPUPfS_S_i)
        /*0044*/ 	.word	0x00000000
.L_11:


//--------------------- .nv.compat                --------------------------
	.section	.nv.compat,"",@"SHT_CUDA_COMPAT_INFO"
	.align	4
        /*0000*/ 	.byte	0x02, 0x09, 0x00, 0x00, 0x02, 0x02, 0x01, 0x00, 0x02, 0x05, 0x05, 0x00, 0x03, 0x07, 0x01, 0x01
        /*0010*/ 	.byte	0x02, 0x03, 0x00, 0x00, 0x02, 0x06, 0x01, 0x00, 0x04, 0x0b, 0x08, 0x00, 0x09, 0x00, 0x00, 0x00
        /*0020*/ 	.byte	0x00, 0x00, 0x00, 0x00


//--------------------- .nv.info._Z8addGPU3dPfS_S_iii --------------------------
	.section	.nv.info._Z8addGPU3dPfS_S_iii,"",@"SHT_CUDA_INFO"
	.sectionflags	@""
	.align	4


	//----- nvinfo : EIATTR_CUDA_API_VERSION
	.align		4
        /*0000*/ 	.byte	0x04, 0x37
        /*0002*/ 	.short	(.L_13 - .L_12)
.L_12:
        /*0004*/ 	.word	0x00000082


	//----- nvinfo : EIATTR_KPARAM_INFO
	.align		4
.L_13:
        /*0008*/ 	.byte	0x04, 0x17
        /*000a*/ 	.short	(.L_15 - .L_14)
.L_14:
        /*000c*/ 	.word	0x00000000
        /*0010*/ 	.short	0x0005
        /*0012*/ 	.short	0x0020
        /*0014*/ 	.byte	0x00, 0xf0, 0x11, 0x00


	//----- nvinfo : EIATTR_KPARAM_INFO
	.align		4
.L_15:
        /*0018*/ 	.byte	0x04, 0x17
        /*001a*/ 	.short	(.L_17 - .L_16)
.L_16:
        /*001c*/ 	.word	0x00000000
        /*0020*/ 	.short	0x0004
        /*0022*/ 	.short	0x001c
        /*0024*/ 	.byte	0x00, 0xf0, 0x11, 0x00


	//----- nvinfo : EIATTR_KPARAM_INFO
	.align		4
.L_17:
        /*0028*/ 	.byte	0x04, 0x17
        /*002a*/ 	.short	(.L_19 - .L_18)
.L_18:
        /*002c*/ 	.word	0x00000000
        /*0030*/ 	.short	0x0003
        /*0032*/ 	.short	0x0018
        /*0034*/ 	.byte	0x00, 0xf0, 0x11, 0x00


	//----- nvinfo : EIATTR_KPARAM_INFO
	.align		4
.L_19:
        /*0038*/ 	.byte	0x04, 0x17
        /*003a*/ 	.short	(.L_21 - .L_20)
.L_20:
        /*003c*/ 	.word	0x00000000
        /*0040*/ 	.short	0x0002
        /*0042*/ 	.short	0x0010
        /*0044*/ 	.byte	0x00, 0xf5, 0x21, 0x00


	//----- nvinfo : EIATTR_KPARAM_INFO
	.align		4
.L_21:
        /*0048*/ 	.byte	0x04, 0x17
        /*004a*/ 	.short	(.L_23 - .L_22)
.L_22:
        /*004c*/ 	.word	0x00000000
        /*0050*/ 	.short	0x0001
        /*0052*/ 	.short	0x0008
        /*0054*/ 	.byte	0x00, 0xf5, 0x21, 0x00


	//----- nvinfo : EIATTR_KPARAM_INFO
	.align		4
.L_23:
        /*0058*/ 	.byte	0x04, 0x17
        /*005a*/ 	.short	(.L_25 - .L_24)
.L_24:
        /*005c*/ 	.word	0x00000000
        /*0060*/ 	.short	0x0000
        /*0062*/ 	.short	0x0000
        /*0064*/ 	.byte	0x00, 0xf5, 0x21, 0x00


	//----- nvinfo : EIATTR_SPARSE_MMA_MASK
	.align		4
.L_25:
        /*0068*/ 	.byte	0x03, 0x50
        /*006a*/ 	.short	0x0000


	//----- nvinfo : EIATTR_MAXREG_COUNT
	.align		4
        /*006c*/ 	.byte	0x03, 0x1b
        /*006e*/ 	.short	0x00ff


	//----- nvinfo : EIATTR_MERCURY_ISA_VERSION
	.align		4
        /*0070*/ 	.byte	0x03, 0x5f
        /*0072*/ 	.short	0x0101


	//----- nvinfo : EIATTR_VRC_CTA_INIT_COUNT
	.align		4
        /*0074*/ 	.byte	0x02, 0x4a
	.zero		1
	.zero		1


	//----- nvinfo : EIATTR_EXIT_INSTR_OFFSETS
	.align		4
        /*0078*/ 	.byte	0x04, 0x1c
        /*007a*/ 	.short	(.L_27 - .L_26)


	//   ....[0]....
.L_26:
        /*007c*/ 	.word	0x00000120


	//   ....[1]....
        /*0080*/ 	.word	0x00000180


	//   ....[2]....
        /*0084*/ 	.word	0x00000240


	//----- nvinfo : EIATTR_CBANK_PARAM_SIZE
	.align		4
.L_27:
        /*0088*/ 	.byte	0x03, 0x19
        /*008a*/ 	.short	0x0024


	//----- nvinfo : EIATTR_PARAM_CBANK
	.align		4
        /*008c*/ 	.byte	0x04, 0x0a
        /*008e*/ 	.short	(.L_29 - .L_28)
	.align		4
.L_28:
        /*0090*/ 	.word	index@(.nv.constant0._Z8addGPU3dPfS_S_iii)
        /*0094*/ 	.short	0x0380
        /*0096*/ 	.short	0x0024


	//----- nvinfo : EIATTR_SW_WAR
	.align		4
.L_29:
        /*0098*/ 	.byte	0x04, 0x36
        /*009a*/ 	.short	(.L_31 - .L_30)
.L_30:
        /*009c*/ 	.word	0x00000008
.L_31:


//--------------------- .nv.info._Z6addGPUPfS_S_i --------------------------
	.section	.nv.info._Z6addGPUPfS_S_i,"",@"SHT_CUDA_INFO"
	.sectionflags	@""
	.align	4


	//----- nvinfo : EIATTR_CUDA_API_VERSION
	.align		4
        /*0000*/ 	.byte	0x04, 0x37
        /*0002*/ 	.short	(.L_33 - .L_32)
.L_32:
        /*0004*/ 	.word	0x00000082


	//----- nvinfo : EIATTR_KPARAM_INFO
	.align		4
.L_33:
        /*0008*/ 	.byte	0x04, 0x17
        /*000a*/ 	.short	(.L_35 - .L_34)
.L_34:
        /*000c*/ 	.word	0x00000000
        /*0010*/ 	.short	0x0003
        /*0012*/ 	.short	0x0018
        /*0014*/ 	.byte	0x00, 0xf0, 0x11, 0x00


	//----- nvinfo : EIATTR_KPARAM_INFO
	.align		4
.L_35:
        /*0018*/ 	.byte	0x04, 0x17
        /*001a*/ 	.short	(.L_37 - .L_36)
.L_36:
        /*001c*/ 	.word	0x00000000
        /*0020*/ 	.short	0x0002
        /*0022*/ 	.short	0x0010
        /*0024*/ 	.byte	0x00, 0xf5, 0x21, 0x00


	//----- nvinfo : EIATTR_KPARAM_INFO
	.align		4
.L_37:
        /*0028*/ 	.byte	0x04, 0x17
        /*002a*/ 	.short	(.L_39 - .L_38)
.L_38:
        /*002c*/ 	.word	0x00000000
        /*0030*/ 	.short	0x0001
        /*0032*/ 	.short	0x0008
        /*0034*/ 	.byte	0x00, 0xf5, 0x21, 0x00


	//----- nvinfo : EIATTR_KPARAM_INFO
	.align		4
.L_39:
        /*0038*/ 	.byte	0x04, 0x17
        /*003a*/ 	.short	(.L_41 - .L_40)
.L_40:
        /*003c*/ 	.word	0x00000000
        /*0040*/ 	.short	0x0000
        /*0042*/ 	.short	0x0000
        /*0044*/ 	.byte	0x00, 0xf5, 0x21, 0x00


	//----- nvinfo : EIATTR_SPARSE_MMA_MASK
	.align		4
.L_41:
        /*0048*/ 	.byte	0x03, 0x50
        /*004a*/ 	.short	0x0000


	//----- nvinfo : EIATTR_MAXREG_COUNT
	.align		4
        /*004c*/ 	.byte	0x03, 0x1b
        /*004e*/ 	.short	0x00ff


	//----- nvinfo : EIATTR_MERCURY_ISA_VERSION
	.align		4
        /*0050*/ 	.byte	0x03, 0x5f
        /*0052*/ 	.short	0x0101


	//----- nvinfo : EIATTR_VRC_CTA_INIT_COUNT
	.align		4
        /*0054*/ 	.byte	0x02, 0x4a
	.zero		1
	.zero		1


	//----- nvinfo : EIATTR_EXIT_INSTR_OFFSETS
	.align		4
        /*0058*/ 	.byte	0x04, 0x1c
        /*005a*/ 	.short	(.L_43 - .L_42)


	//   ....[0]....
.L_42:
        /*005c*/ 	.word	0x00000070


	//   ....[1]....
        /*0060*/ 	.word	0x00000130


	//----- nvinfo : EIATTR_CBANK_PARAM_SIZE
	.align		4
.L_43:
        /*0064*/ 	.byte	0x03, 0x19
        /*0066*/ 	.short	0x001c


	//----- nvinfo : EIATTR_PARAM_CBANK
	.align		4
        /*0068*/ 	.byte	0x04, 0x0a
        /*006a*/ 	.short	(.L_45 - .L_44)
	.align		4
.L_44:
        /*006c*/ 	.word	index@(.nv.constant0._Z6addGPUPfS_S_i)
        /*0070*/ 	.short	0x0380
        /*0072*/ 	.short	0x001c


	//----- nvinfo : EIATTR_SW_WAR
	.align		4
.L_45:
        /*0074*/ 	.byte	0x04, 0x36
        /*0076*/ 	.short	(.L_47 - .L_46)
.L_46:
        /*0078*/ 	.word	0x00000008
.L_47:


//--------------------- .nv.callgraph             --------------------------
	.section	.nv.callgraph,"",@"SHT_CUDA_CALLGRAPH"
	.align	4
	.sectionentsize	8
	.align		4
        /*0000*/ 	.word	0x00000000
	.align		4
        /*0004*/ 	.word	0xffffffff
	.align		4
        /*0008*/ 	.word	0x00000000
	.align		4
        /*000c*/ 	.word	0xfffffffe
	.align		4
        /*0010*/ 	.word	0x00000000
	.align		4
        /*0014*/ 	.word	0xfffffffd
	.align		4
        /*0018*/ 	.word	0x00000000
	.align		4
        /*001c*/ 	.word	0xfffffffc


//--------------------- .text._Z8addGPU3dPfS_S_iii --------------------------
	.section	.text._Z8addGPU3dPfS_S_iii,"ax",@progbits
	.align	128
        .global         _Z8addGPU3dPfS_S_iii
        .type           _Z8addGPU3dPfS_S_iii,@function
        .size           _Z8addGPU3dPfS_S_iii,(.L_x_2 - _Z8addGPU3dPfS_S_iii)
        .other          _Z8addGPU3dPfS_S_iii,@"STO_CUDA_ENTRY STV_DEFAULT"
_Z8addGPU3dPfS_S_iii:
.text._Z8addGPU3dPfS_S_iii:
[----:B------:R-:W-:Y:S01]  /*0000*/  LDC R1, c[0x0][0x37c] ;  /* 0x0000df00ff017b82 */ /* 0x000fe20000000800 */
[----:B------:R-:W0:Y:S07]  /*0010*/  S2R R2, SR_TID.Y ;  /* 0x0000000000027919 */ /* 0x000e2e0000002200 */
[----:B------:R-:W1:Y:S01]  /*0020*/  LDC R0, c[0x0][0x360] ;  /* 0x0000d800ff007b82 */ /* 0x000e620000000800 */
[----:B------:R-:W2:Y:S01]  /*0030*/  LDCU.64 UR8, c[0x0][0x398] ;  /* 0x00007300ff0877ac */ /* 0x000ea20008000a00 */
[----:B------:R-:W1:Y:S01]  /*0040*/  S2R R5, SR_TID.X ;  /* 0x0000000000057919 */ /* 0x000e620000002100 */
[----:B------:R-:W3:Y:S01]  /*0050*/  LDCU UR7, c[0x0][0x3a0] ;  /* 0x00007400ff0777ac */ /* 0x000ee20008000800 */
[----:B------:R-:W4:Y:S04]  /*0060*/  S2R R7, SR_TID.Z ;  /* 0x0000000000077919 */ /* 0x000f280000002300 */
[----:B------:R-:W0:Y:S08]  /*0070*/  S2UR UR5, SR_CTAID.Y ;  /* 0x00000000000579c3 */ /* 0x000e300000002600 */
[----:B------:R-:W0:Y:S08]  /*0080*/  LDC R3, c[0x0][0x364] ;  /* 0x0000d900ff037b82 */ /* 0x000e300000000800 */
[----:B------:R-:W1:Y:S08]  /*0090*/  S2UR UR4, SR_CTAID.X ;  /* 0x00000000000479c3 */ /* 0x000e700000002500 */
[----:B------:R-:W4:Y:S08]  /*00a0*/  S2UR UR6, SR_CTAID.Z ;  /* 0x00000000000679c3 */ /* 0x000f300000002700 */
[----:B------:R-:W4:Y:S01]  /*00b0*/  LDC R4, c[0x0][0x368] ;  /* 0x0000da00ff047b82 */ /* 0x000f220000000800 */
[----:B0-----:R-:W-:-:S05]  /*00c0*/  IMAD R3, R3, UR5, R2 ;  /* 0x0000000503037c24 */ /* 0x001fca000f8e0202 */
[----:B--2---:R-:W-:Y:S01]  /*00d0*/  ISETP.GE.AND P0, PT, R3, UR9, PT ;  /* 0x0000000903007c0c */ /* 0x004fe2000bf06270 */
[----:B-1----:R-:W-:-:S05]  /*00e0*/  IMAD R0, R0, UR4, R5 ;  /* 0x0000000400007c24 */ /* 0x002fca000f8e0205 */
[----:B------:R-:W-:Y:S01]  /*00f0*/  ISETP.GE.OR P0, PT, R0, UR8, P0 ;  /* 0x0000000800007c0c */ /* 0x000fe20008706670 */
[----:B----4-:R-:W-:-:S05]  /*0100*/  IMAD R2, R4, UR6, R7 ;  /* 0x0000000604027c24 */ /* 0x010fca000f8e0207 */
[----:B---3--:R-:W-:-:S13]  /*0110*/  ISETP.GE.OR P0, PT, R2, UR7, P0 ;  /* 0x0000000702007c0c */ /* 0x008fda0008706670 */
[----:B------:R-:W-:Y:S05]  /*0120*/  @P0 EXIT ;  /* 0x000000000000094d */ /* 0x000fea0003800000 */
[----:B------:R-:W-:Y:S02]  /*0130*/  UIMAD UR4, UR9, UR8, URZ ;  /* 0x00000008090472a4 */ /* 0x000fe4000f8e02ff */
[----:B------:R-:W-:Y:S02]  /*0140*/  IMAD R3, R3, UR8, R0 ;  /* 0x0000000803037c24 */ /* 0x000fe4000f8e0200 */
[----:B------:R-:W-:Y:S02]  /*0150*/  UIMAD UR4, UR4, UR7, URZ ;  /* 0x00000007040472a4 */ /* 0x000fe4000f8e02ff */
[----:B------:R-:W-:-:S05]  /*0160*/  IMAD R9, R2, UR9, R3 ;  /* 0x0000000902097c24 */ /* 0x000fca000f8e0203 */
[----:B------:R-:W-:-:S13]  /*0170*/  ISETP.GE.AND P0, PT, R9, UR4, PT ;  /* 0x0000000409007c0c */ /* 0x000fda000bf06270 */
[----:B------:R-:W-:Y:S05]  /*0180*/  @P0 EXIT ;  /* 0x000000000000094d */ /* 0x000fea0003800000 */
[----:B------:R-:W0:Y:S01]  /*0190*/  LDC.64 R2, c[0x0][0x380] ;  /* 0x0000e000ff027b82 */ /* 0x000e220000000a00 */
[----:B------:R-:W1:Y:S07]  /*01a0*/  LDCU.64 UR4, c[0x0][0x358] ;  /* 0x00006b00ff0477ac */ /* 0x000e6e0008000a00 */
[----:B------:R-:W2:Y:S08]  /*01b0*/  LDC.64 R4, c[0x0][0x388] ;  /* 0x0000e200ff047b82 */ /* 0x000eb00000000a00 */
[----:B------:R-:W3:Y:S01]  /*01c0*/  LDC.64 R6, c[0x0][0x390] ;  /* 0x0000e400ff067b82 */ /* 0x000ee20000000a00 */
[----:B0-----:R-:W-:-:S06]  /*01d0*/  IMAD.WIDE R2, R9, 0x4, R2 ;  /* 0x0000000409027825 */ /* 0x001fcc00078e0202 */
[----:B-1----:R-:W4:Y:S01]  /*01e0*/  LDG.E R2, desc[UR4][R2.64] ;  /* 0x0000000402027981 */ /* 0x002f22000c1e1900 */
[----:B--2---:R-:W-:-:S06]  /*01f0*/  IMAD.WIDE R4, R9, 0x4, R4 ;  /* 0x0000000409047825 */ /* 0x004fcc00078e0204 */
[----:B------:R-:W4:Y:S01]  /*0200*/  LDG.E R5, desc[UR4][R4.64] ;  /* 0x0000000404057981 */ /* 0x000f22000c1e1900 */
[----:B---3--:R-:W-:-:S04]  /*0210*/  IMAD.WIDE R6, R9, 0x4, R6 ;  /* 0x0000000409067825 */ /* 0x008fc800078e0206 */
[----:B----4-:R-:W-:-:S05]  /*0220*/  FADD R9, R2, R5 ;  /* 0x0000000502097221 */ /* 0x010fca0000000000 */
[----:B------:R-:W-:Y:S01]  /*0230*/  STG.E desc[UR4][R6.64], R9 ;  /* 0x0000000906007986 */ /* 0x000fe2000c101904 */
[----:B------:R-:W-:Y:S05]  /*0240*/  EXIT ;  /* 0x000000000000794d */ /* 0x000fea0003800000 */
.L_x_0:
[----:B------:R-:W-:-:S00]  /*0250*/  BRA `(.L_x_0) ;  /* 0xfffffffc00fc7947 */ /* 0x000fc0000383ffff */
[----:B------:R-:W-:-:S00]  /*0260*/  NOP ;  /* 0x0000000000007918 */ /* 0x000fc00000000000 */
        /* <DEDUP_REMOVED lines=9> */
.L_x_2:


//--------------------- .text._Z6addGPUPfS_S_i    --------------------------
	.section	.text._Z6addGPUPfS_S_i,"ax",@progbits
	.align	128
        .global         _Z6addGPUPfS_S_i
        .type           _Z6addGPUPfS_S_i,@function
        .size           _Z6addGPUPfS_S_i,(.L_x_3 - _Z6addGPUPfS_S_i)
        .other          _Z6addGPUPfS_S_i,@"STO_CUDA_ENTRY STV_DEFAULT"
_Z6addGPUPfS_S_i:
.text._Z6addGPUPfS_S_i:
[----:B------:R-:W-:Y:S01]  /*0000*/  LDC R1, c[0x0][0x37c] ;  /* 0x0000df00ff017b82 */ /* 0x000fe20000000800 */
[----:B------:R-:W0:Y:S07]  /*0010*/  S2R R0, SR_TID.X ;  /* 0x0000000000007919 */ /* 0x000e2e0000002100 */
[----:B------:R-:W0:Y:S01]  /*0020*/  S2UR UR4, SR_CTAID.X ;  /* 0x00000000000479c3 */ /* 0x000e220000002500 */
[----:B------:R-:W1:Y:S07]  /*0030*/  LDCU UR5, c[0x0][0x398] ;  /* 0x00007300ff0577ac */ /* 0x000e6e0008000800 */
[----:B------:R-:W0:Y:S02]  /*0040*/  LDC R9, c[0x0][0x360] ;  /* 0x0000d800ff097b82 */ /* 0x000e240000000800 */
[----:B0-----:R-:W-:-:S05]  /*0050*/  IMAD R9, R9, UR4, R0 ;  /* 0x0000000409097c24 */ /* 0x001fca000f8e0200 */
[----:B-1----:R-:W-:-:S13]  /*0060*/  ISETP.GE.AND P0, PT, R9, UR5, PT ;  /* 0x0000000509007c0c */ /* 0x002fda000bf06270 */
        /* <DEDUP_REMOVED lines=13> */
.L_x_1:
        /* <DEDUP_REMOVED lines=12> */
.L_x_3:


//--------------------- .nv.shared.reserved.0     --------------------------
	.section	.nv.shared.reserved.0,"aw",@nobits
	.weak		__nv_reservedSMEM_offset_0_alias
	.size		__nv_reservedSMEM_offset_0_alias, 0, 64
	.other		__nv_reservedSMEM_offset_0_alias,@"STO_CUDA_RESERVED_SHARED STV_DEFAULT"
__nv_reservedSMEM_offset_0_alias:
	.zero		0
	.zero		64


//--------------------- .nv.constant0._Z8addGPU3dPfS_S_iii --------------------------
	.section	.nv.constant0._Z8addGPU3dPfS_S_iii,"a",@progbits
	.sectionflags	@""
	.align	4
.nv.constant0._Z8addGPU3dPfS_S_iii:
	.zero		932


//--------------------- .nv.constant0._Z6addGPUPfS_S_i --------------------------
	.section	.nv.constant0._Z6addGPUPfS_S_i,"a",@progbits
	.sectionflags	@""
	.align	4
.nv.constant0._Z6addGPUPfS_S_i:
	.zero		924


//--------------------- SYMBOLS --------------------------

	.type		.nv.reservedSmem.offset0,@object
	.size		.nv.reservedSmem.offset0,0x4
